	.headerflags	@"EF_CUDA_TEXMODE_UNIFIED EF_CUDA_64BIT_ADDRESS EF_CUDA_ACCELERATORS EF_CUDA_SM90 EF_CUDA_VIRTUAL_SM(EF_CUDA_SM90)"
	.elftype	@"ET_EXEC"


//--------------------- .nv.info                  --------------------------
	.section	.nv.info,"",@"SHT_CUDA_INFO"
	.align	4


	//----- nvinfo : EIATTR_REGCOUNT
	.align		4
        /*0000*/ 	.byte	0x04, 0x2f
        /*0002*/ 	.short	(.L_1 - .L_0)
	.align		4
.L_0:
        /*0004*/ 	.word	index@(triton_poi_fused_addmm_relu_22)
        /*0008*/ 	.word	0x0000000c


	//----- nvinfo : EIATTR_MIN_STACK_SIZE
	.align		4
.L_1:
        /*000c*/ 	.byte	0x04, 0x12
        /*000e*/ 	.short	(.L_3 - .L_2)
	.align		4
.L_2:
        /*0010*/ 	.word	index@(triton_poi_fused_addmm_relu_22)
        /*0014*/ 	.word	0x00000000


	//----- nvinfo : EIATTR_FRAME_SIZE
	.align		4
.L_3:
        /*0018*/ 	.byte	0x04, 0x11
        /*001a*/ 	.short	(.L_5 - .L_4)
	.align		4
.L_4:
        /*001c*/ 	.word	index@(triton_poi_fused_addmm_relu_22)
        /*0020*/ 	.word	0x00000000


	//----- nvinfo : EIATTR_MIN_STACK_SIZE
	.align		4
.L_5:
        /*0024*/ 	.byte	0x04, 0x12
        /*0026*/ 	.short	(.L_7 - .L_6)
	.align		4
.L_6:
        /*0028*/ 	.word	index@(triton_poi_fused_addmm_relu_22)
        /*002c*/ 	.word	0x00000000
.L_7:


//--------------------- .nv.info.triton_poi_fused_addmm_relu_22 --------------------------
	.section	.nv.info.triton_poi_fused_addmm_relu_22,"",@"SHT_CUDA_INFO"
	.sectionflags	@""
	.align	4


	//----- nvinfo : EIATTR_CUDA_API_VERSION
	.align		4
        /*0000*/ 	.byte	0x04, 0x37
        /*0002*/ 	.short	(.L_9 - .L_8)
.L_8:
        /*0004*/ 	.word	0x0000007c


	//----- nvinfo : EIATTR_KPARAM_INFO
	.align		4
.L_9:
        /*0008*/ 	.byte	0x04, 0x17
        /*000a*/ 	.short	(.L_11 - .L_10)
.L_10:
        /*000c*/ 	.word	0x00000000
        /*0010*/ 	.short	0x0002
        /*0012*/ 	.short	0x0010
        /*0014*/ 	.byte	0x00, 0xf0, 0x11, 0x00


	//----- nvinfo : EIATTR_KPARAM_INFO
	.align		4
.L_11:
        /*0018*/ 	.byte	0x04, 0x17
        /*001a*/ 	.short	(.L_13 - .L_12)
.L_12:
        /*001c*/ 	.word	0x00000000
        /*0020*/ 	.short	0x0001
        /*0022*/ 	.short	0x0008
        /*0024*/ 	.byte	0x00, 0xf4, 0x21, 0x00


	//----- nvinfo : EIATTR_KPARAM_INFO
	.align		4
.L_13:
        /*0028*/ 	.byte	0x04, 0x17
        /*002a*/ 	.short	(.L_15 - .L_14)
.L_14:
        /*002c*/ 	.word	0x00000000
        /*0030*/ 	.short	0x0000
        /*0032*/ 	.short	0x0000
        /*0034*/ 	.byte	0x00, 0xf4, 0x21, 0x00


	//----- nvinfo : EIATTR_SPARSE_MMA_MASK
	.align		4
.L_15:
        /*0038*/ 	.byte	0x03, 0x50
        /*003a*/ 	.short	0x0000


	//----- nvinfo : EIATTR_MAXREG_COUNT
	.align		4
        /*003c*/ 	.byte	0x03, 0x1b
        /*003e*/ 	.short	0x00ff


	//----- nvinfo : EIATTR_EXIT_INSTR_OFFSETS
	.align		4
        /*0040*/ 	.byte	0x04, 0x1c
        /*0042*/ 	.short	(.L_17 - .L_16)


	//   ....[0]....
.L_16:
        /*0044*/ 	.word	0x00000170


	//   ....[1]....
        /*0048*/ 	.word	0x00000190


	//----- nvinfo : EIATTR_REQNTID
	.align		4
.L_17:
        /*004c*/ 	.byte	0x04, 0x10
        /*004e*/ 	.short	(.L_19 - .L_18)
.L_18:
        /*0050*/ 	.word	0x00000080
        /*0054*/ 	.word	0x00000001
        /*0058*/ 	.word	0x00000001


	//----- nvinfo : EIATTR_CBANK_PARAM_SIZE
	.align		4
.L_19:
        /*005c*/ 	.byte	0x03, 0x19
        /*005e*/ 	.short	0x0014


	//----- nvinfo : EIATTR_PARAM_CBANK
	.align		4
        /*0060*/ 	.byte	0x04, 0x0a
        /*0062*/ 	.short	(.L_21 - .L_20)
	.align		4
.L_20:
        /*0064*/ 	.word	index@(.nv.constant0.triton_poi_fused_addmm_relu_22)
        /*0068*/ 	.short	0x0210
        /*006a*/ 	.short	0x0014


	//----- nvinfo : EIATTR_SW_WAR
	.align		4
.L_21:
        /*006c*/ 	.byte	0x04, 0x36
        /*006e*/ 	.short	(.L_23 - .L_22)
.L_22:
        /*0070*/ 	.word	0x00000008
.L_23:


//--------------------- .nv.callgraph             --------------------------
	.section	.nv.callgraph,"",@"SHT_CUDA_CALLGRAPH"
	.align	4
	.sectionentsize	8
	.align		4
        /*0000*/ 	.word	0x00000000
	.align		4
        /*0004*/ 	.word	0xffffffff
	.align		4
        /*0008*/ 	.word	0x00000000
	.align		4
        /*000c*/ 	.word	0xfffffffe
	.align		4
        /*0010*/ 	.word	0x00000000
	.align		4
        /*0014*/ 	.word	0xfffffffd
	.align		4
        /*0018*/ 	.word	0x00000000
	.align		4
        /*001c*/ 	.word	0xfffffffc


//--------------------- .text.triton_poi_fused_addmm_relu_22 --------------------------
	.section	.text.triton_poi_fused_addmm_relu_22,"ax",@progbits
	.align	128
        .global         triton_poi_fused_addmm_relu_22
        .type           triton_poi_fused_addmm_relu_22,@function
        .size           triton_poi_fused_addmm_relu_22,(.L_x_1 - triton_poi_fused_addmm_relu_22)
        .other          triton_poi_fused_addmm_relu_22,@"STO_CUDA_ENTRY STV_DEFAULT"
triton_poi_fused_addmm_relu_22:
.text.triton_poi_fused_addmm_relu_22:
[----:B------:R-:W0:Y:S02]  /*0000*/  LDC R1, c[0x0][0x28] ;  /* 0x00000a00ff017b82 */ /* 0x000e240000000800 */
[----:B------:R-:W1:Y:S01]  /*0010*/  S2R R0, SR_TID.X ;  /* 0x0000000000007919 */ /* 0x000e620000002100 */
[----:B------:R-:W2:Y:S01]  /*0020*/  LDC.64 R2, c[0x0][0x210] ;  /* 0x00008400ff027b82 */ /* 0x000ea20000000a00 */
[----:B------:R-:W-:Y:S01]  /*0030*/  ULDC.64 UR4, c[0x0][0x208] ;  /* 0x0000820000047ab9 */ /* 0x000fe20000000a00 */
[----:B------:R-:W3:Y:S06]  /*0040*/  S2R R7, SR_CTAID.X ;  /* 0x0000000000077919 */ /* 0x000eec0000002500 */
[----:B------:R-:W4:Y:S01]  /*0050*/  LDC.64 R4, c[0x0][0x218] ;  /* 0x00008600ff047b82 */ /* 0x000f220000000a00 */
[----:B-1----:R-:W-:-:S02]  /*0060*/  LOP3.LUT R0, R0, 0x7f, RZ, 0xc0, !PT ;  /* 0x0000007f00007812 */ /* 0x002fc400078ec0ff */
[----:B---3--:R-:W-:-:S03]  /*0070*/  SHF.R.S32.HI R6, RZ, 0x18, R7 ;  /* 0x00000018ff067819 */ /* 0x008fc60000011407 */
[----:B------:R-:W-:Y:S01]  /*0080*/  IMAD R7, R7, 0x80, R0 ;  /* 0x0000008007077824 */ /* 0x000fe200078e0200 */
[----:B------:R-:W-:-:S03]  /*0090*/  SGXT R0, R6, 0x1 ;  /* 0x000000010600781a */ /* 0x000fc60000000200 */
[C---:B--2---:R-:W-:Y:S01]  /*00a0*/  IMAD.WIDE R2, R7.reuse, 0x4, R2 ;  /* 0x0000000407027825 */ /* 0x044fe200078e0202 */
[----:B------:R-:W-:Y:S02]  /*00b0*/  ISETP.GE.AND P1, PT, R7, 0x800, PT ;  /* 0x000008000700780c */ /* 0x000fe40003f26270 */
[----:B------:R-:W-:-:S04]  /*00c0*/  LEA.HI R0, R0, R7, RZ, 0x9 ;  /* 0x0000000700007211 */ /* 0x000fc800078f48ff */
[----:B------:R-:W-:-:S05]  /*00d0*/  LOP3.LUT R0, R0, 0xfffffe00, RZ, 0xc0, !PT ;  /* 0xfffffe0000007812 */ /* 0x000fca00078ec0ff */
[----:B------:R-:W-:Y:S02]  /*00e0*/  IMAD.IADD R9, R7, 0x1, -R0 ;  /* 0x0000000107097824 */ /* 0x000fe400078e0a00 */
[----:B------:R-:W-:Y:S02]  /*00f0*/  IMAD.MOV.U32 R0, RZ, RZ, RZ ;  /* 0x000000ffff007224 */ /* 0x000fe400078e00ff */
[----:B------:R-:W-:Y:S02]  /*0100*/  IMAD.MOV.U32 R7, RZ, RZ, RZ ;  /* 0x000000ffff077224 */ /* 0x000fe400078e00ff */
[----:B----4-:R-:W-:Y:S02]  /*0110*/  IMAD.WIDE R4, R9, 0x4, R4 ;  /* 0x0000000409047825 */ /* 0x010fe400078e0204 */
[----:B------:R-:W2:Y:S04]  /*0120*/  @!P1 LDG.E R0, desc[UR4][R2.64] ;  /* 0x0000000402009981 */ /* 0x000ea8000c1e1900 */
[----:B------:R-:W2:Y:S02]  /*0130*/  @!P1 LDG.E.EL R7, desc[UR4][R4.64] ;  /* 0x0000000404079981 */ /* 0x000ea4000c2e1900 */
[----:B--2---:R-:W-:Y:S01]  /*0140*/  FADD R6, R7, R0 ;  /* 0x0000000007067221 */ /* 0x004fe20000000000 */
[----:B------:R-:W-:-:S04]  /*0150*/  FSETP.GEU.AND P0, PT, R0, -R7, PT ;  /* 0x800000070000720b */ /* 0x000fc80003f0e000 */
[----:B------:R-:W-:Y:S01]  /*0160*/  FSEL R7, R6, RZ, P0 ;  /* 0x000000ff06077208 */ /* 0x000fe20000000000 */
[----:B------:R-:W-:Y:S08]  /*0170*/  @P1 EXIT ;  /* 0x000000000000194d */ /* 0x000ff00003800000 */
[----:B------:R-:W-:Y:S01]  /*0180*/  STG.E desc[UR4][R2.64], R7 ;  /* 0x0000000702007986 */ /* 0x000fe2000c101904 */
[----:B------:R-:W-:Y:S05]  /*0190*/  EXIT ;  /* 0x000000000000794d */ /* 0x000fea0003800000 */
.L_x_0:
[----:B------:R-:W-:-:S00]  /*01a0*/  BRA `(.L_x_0) ;  /* 0xfffffffc00fc7947 */ /* 0x000fc0000383ffff */
[----:B------:R-:W-:-:S00]  /*01b0*/  NOP ;  /* 0x0000000000007918 */ /* 0x000fc00000000000 */
        /* <DEDUP_REMOVED lines=12> */
.L_x_1:


//--------------------- .nv.constant0.triton_poi_fused_addmm_relu_22 --------------------------
	.section	.nv.constant0.triton_poi_fused_addmm_relu_22,"a",@progbits
	.sectionflags	@""
	.align	4
.nv.constant0.triton_poi_fused_addmm_relu_22:
	.zero		548
